//
// Generated by NVIDIA NVVM Compiler
//
// Compiler Build ID: CL-36424714
// Cuda compilation tools, release 13.0, V13.0.88
// Based on NVVM 20.0.0
//

.version 9.0
.target sm_100
.address_size 64

	// .globl	_Z15printThreadIndxPiii
.extern .func  (.param .b32 func_retval0) vprintf
(
	.param .b64 vprintf_param_0,
	.param .b64 vprintf_param_1
)
;
.global .align 1 .b8 $str[84] = {116, 104, 114, 101, 97, 100, 73, 100, 120, 40, 37, 100, 44, 32, 37, 100, 41, 44, 32, 98, 108, 111, 99, 107, 73, 100, 120, 40, 37, 100, 44, 32, 37, 100, 41, 44, 32, 99, 111, 114, 114, 100, 105, 110, 97, 116, 101, 32, 40, 37, 100, 44, 32, 37, 100, 41, 32, 103, 108, 111, 98, 97, 108, 32, 105, 110, 100, 101, 120, 32, 37, 50, 100, 32, 105, 118, 97, 108, 32, 37, 50, 100, 10};

.visible .entry _Z15printThreadIndxPiii(
	.param .u64 .ptr .align 1 _Z15printThreadIndxPiii_param_0,
	.param .u32 _Z15printThreadIndxPiii_param_1,
	.param .u32 _Z15printThreadIndxPiii_param_2
)
{
	.local .align 16 .b8 	__local_depot0[32];
	.reg .b64 	%SP;
	.reg .b64 	%SPL;
	.reg .b32 	%r<14>;
	.reg .b64 	%rd<9>;

	mov.u64 	%SPL, __local_depot0;
	cvta.local.u64 	%SP, %SPL;
	ld.param.u64 	%rd1, [_Z15printThreadIndxPiii_param_0];
	ld.param.u32 	%r1, [_Z15printThreadIndxPiii_param_1];
	cvta.to.global.u64 	%rd2, %rd1;
	add.u64 	%rd3, %SP, 0;
	add.u64 	%rd4, %SPL, 0;
	mov.u32 	%r2, %tid.x;
	mov.u32 	%r3, %ctaid.x;
	mov.u32 	%r4, %ntid.x;
	mad.lo.s32 	%r5, %r3, %r4, %r2;
	mov.u32 	%r6, %tid.y;
	mov.u32 	%r7, %ctaid.y;
	mov.u32 	%r8, %ntid.y;
	mad.lo.s32 	%r9, %r7, %r8, %r6;
	mad.lo.s32 	%r10, %r1, %r9, %r5;
	mul.wide.u32 	%rd5, %r10, 4;
	add.s64 	%rd6, %rd2, %rd5;
	ld.global.u32 	%r11, [%rd6];
	st.local.v4.u32 	[%rd4], {%r2, %r6, %r3, %r7};
	st.local.v4.u32 	[%rd4+16], {%r5, %r9, %r10, %r11};
	mov.u64 	%rd7, $str;
	cvta.global.u64 	%rd8, %rd7;
	{ // callseq 0, 0
	.param .b64 param0;
	st.param.b64 	[param0], %rd8;
	.param .b64 param1;
	st.param.b64 	[param1], %rd3;
	.param .b32 retval0;
	call.uni (retval0), 
	vprintf, 
	(
	param0, 
	param1
	);
	ld.param.b32 	%r12, [retval0];
	} // callseq 0
	ret;

}


// ===== COMPILED SASS (sm_100) =====

	.target	sm_100

	.elftype	@"ET_EXEC"


//--------------------- .note.nv.tkinfo           --------------------------
	.section	.note.nv.tkinfo,"",@"SHT_NOTE"
	.sectionflags	@"SHF_NOTE_NV_TKINFO"
	.tkinfo
        /*0018*/ 	.word	0x00000002
        /*0030*/ 	.string	""
        /*0030*/ 	.string	"ptxas"
        /*0030*/ 	.string	"Cuda compilation tools, release 13.0, V13.0.88"
        /*0030*/ 	.string	"Build cuda_13.0.r13.0/compiler.36424714_0"
        /*0030*/ 	.string	"-arch sm_100 -m 64 "



//--------------------- .note.nv.cuinfo           --------------------------
	.section	.note.nv.cuinfo,"",@"SHT_NOTE"
	.sectionflags	@"SHF_NOTE_NV_CUINFO"
        /*0018*/ 	.short	0x0002
        /*001a*/ 	.short	0x0064
        /*001c*/ 	.short	0x0082
	.zero		2


//--------------------- .nv.info                  --------------------------
	.section	.nv.info,"",@"SHT_CUDA_INFO"
	.align	4


	//----- nvinfo : EIATTR_REGCOUNT
	.align		4
        /*0000*/ 	.byte	0x04, 0x2f
        /*0002*/ 	.short	(.L_2 - .L_1)
	.align		4
.L_1:
        /*0004*/ 	.word	index@(_Z15printThreadIndxPiii)
        /*0008*/ 	.word	0x00000018


	//----- nvinfo : EIATTR_FRAME_SIZE
	.align		4
.L_2:
        /*000c*/ 	.byte	0x04, 0x11
        /*000e*/ 	.short	(.L_4 - .L_3)
	.align		4
.L_3:
        /*0010*/ 	.word	index@(_Z15printThreadIndxPiii)
        /*0014*/ 	.word	0x00000020


	//----- nvinfo : EIATTR_MIN_STACK_SIZE
	.align		4
.L_4:
        /*0018*/ 	.byte	0x04, 0x12
        /*001a*/ 	.short	(.L_6 - .L_5)
	.align		4
.L_5:
        /*001c*/ 	.word	index@(_Z15printThreadIndxPiii)
        /*0020*/ 	.word	0x00000020
.L_6:


//--------------------- .nv.compat                --------------------------
	.section	.nv.compat,"",@"SHT_CUDA_COMPAT_INFO"
	.align	4
        /*0000*/ 	.byte	0x02, 0x09, 0x00, 0x00, 0x02, 0x02, 0x01, 0x00, 0x02, 0x05, 0x05, 0x00, 0x03, 0x07, 0x01, 0x01
        /*0010*/ 	.byte	0x02, 0x03, 0x00, 0x00, 0x02, 0x06, 0x01, 0x00, 0x04, 0x0b, 0x08, 0x00, 0x09, 0x00, 0x00, 0x00
        /*0020*/ 	.byte	0x00, 0x00, 0x00, 0x00


//--------------------- .nv.info._Z15printThreadIndxPiii --------------------------
	.section	.nv.info._Z15printThreadIndxPiii,"",@"SHT_CUDA_INFO"
	.sectionflags	@""
	.align	4


	//----- nvinfo : EIATTR_CUDA_API_VERSION
	.align		4
        /*0000*/ 	.byte	0x04, 0x37
        /*0002*/ 	.short	(.L_8 - .L_7)
.L_7:
        /*0004*/ 	.word	0x00000082


	//----- nvinfo : EIATTR_KPARAM_INFO
	.align		4
.L_8:
        /*0008*/ 	.byte	0x04, 0x17
        /*000a*/ 	.short	(.L_10 - .L_9)
.L_9:
        /*000c*/ 	.word	0x00000000
        /*0010*/ 	.short	0x0002
        /*0012*/ 	.short	0x000c
        /*0014*/ 	.byte	0x00, 0xf0, 0x11, 0x00


	//----- nvinfo : EIATTR_KPARAM_INFO
	.align		4
.L_10:
        /*0018*/ 	.byte	0x04, 0x17
        /*001a*/ 	.short	(.L_12 - .L_11)
.L_11:
        /*001c*/ 	.word	0x00000000
        /*0020*/ 	.short	0x0001
        /*0022*/ 	.short	0x0008
        /*0024*/ 	.byte	0x00, 0xf0, 0x11, 0x00


	//----- nvinfo : EIATTR_KPARAM_INFO
	.align		4
.L_12:
        /*0028*/ 	.byte	0x04, 0x17
        /*002a*/ 	.short	(.L_14 - .L_13)
.L_13:
        /*002c*/ 	.word	0x00000000
        /*0030*/ 	.short	0x0000
        /*0032*/ 	.short	0x0000
        /*0034*/ 	.byte	0x00, 0xf5, 0x21, 0x00


	//----- nvinfo : EIATTR_SPARSE_MMA_MASK
	.align		4
.L_14:
        /*0038*/ 	.byte	0x03, 0x50
        /*003a*/ 	.short	0x0000


	//----- nvinfo : EIATTR_MAXREG_COUNT
	.align		4
        /*003c*/ 	.byte	0x03, 0x1b
        /*003e*/ 	.short	0x00ff


	//----- nvinfo : EIATTR_EXTERNS
	.align		4
        /*0040*/ 	.byte	0x04, 0x0f
        /*0042*/ 	.short	(.L_16 - .L_15)


	//   ....[0]....
	.align		4
.L_15:
        /*0044*/ 	.word	index@(vprintf)


	//----- nvinfo : EIATTR_MERCURY_ISA_VERSION
	.align		4
.L_16:
        /*0048*/ 	.byte	0x03, 0x5f
        /*004a*/ 	.short	0x0101


	//----- nvinfo : EIATTR_VRC_CTA_INIT_COUNT
	.align		4
        /*004c*/ 	.byte	0x02, 0x4a
	.zero		1
	.zero		1


	//----- nvinfo : EIATTR_SYSCALL_OFFSETS
	.align		4
        /*0050*/ 	.byte	0x04, 0x46
        /*0052*/ 	.short	(.L_18 - .L_17)


	//   ....[0]....
.L_17:
        /*0054*/ 	.word	0x000001c0


	//----- nvinfo : EIATTR_EXIT_INSTR_OFFSETS
	.align		4
.L_18:
        /*0058*/ 	.byte	0x04, 0x1c
        /*005a*/ 	.short	(.L_20 - .L_19)


	//   ....[0]....
.L_19:
        /*005c*/ 	.word	0x000001d0


	//----- nvinfo : EIATTR_CBANK_PARAM_SIZE
	.align		4
.L_20:
        /*0060*/ 	.byte	0x03, 0x19
        /*0062*/ 	.short	0x0010


	//----- nvinfo : EIATTR_PARAM_CBANK
	.align		4
        /*0064*/ 	.byte	0x04, 0x0a
        /*0066*/ 	.short	(.L_22 - .L_21)
	.align		4
.L_21:
        /*0068*/ 	.word	index@(.nv.constant0._Z15printThreadIndxPiii)
        /*006c*/ 	.short	0x0380
        /*006e*/ 	.short	0x0010


	//----- nvinfo : EIATTR_SW_WAR
	.align		4
.L_22:
        /*0070*/ 	.byte	0x04, 0x36
        /*0072*/ 	.short	(.L_24 - .L_23)
.L_23:
        /*0074*/ 	.word	0x00000008
.L_24:


//--------------------- .nv.callgraph             --------------------------
	.section	.nv.callgraph,"",@"SHT_CUDA_CALLGRAPH"
	.align	4
	.sectionentsize	8
	.align		4
        /*0000*/ 	.word	0x00000000
	.align		4
        /*0004*/ 	.word	0xffffffff
	.align		4
        /*0008*/ 	.word	index@(_Z15printThreadIndxPiii)
	.align		4
        /*000c*/ 	.word	index@(vprintf)
	.align		4
        /*0010*/ 	.word	0x00000000
	.align		4
        /*0014*/ 	.word	0xfffffffe
	.align		4
        /*0018*/ 	.word	0x00000000
	.align		4
        /*001c*/ 	.word	0xfffffffd
	.align		4
        /*0020*/ 	.word	0x00000000
	.align		4
        /*0024*/ 	.word	0xfffffffc


//--------------------- .nv.constant4             --------------------------
	.section	.nv.constant4,"a",@progbits
	.align	8
	.align		8
.nv.constant4:
        /*0000*/ 	.dword	vprintf
	.align		8
        /*0008*/ 	.dword	$str


//--------------------- .text._Z15printThreadIndxPiii --------------------------
	.section	.text._Z15printThreadIndxPiii,"ax",@progbits
	.align	128
        .global         _Z15printThreadIndxPiii
        .type           _Z15printThreadIndxPiii,@function
        .size           _Z15printThreadIndxPiii,(.L_x_2 - _Z15printThreadIndxPiii)
        .other          _Z15printThreadIndxPiii,@"STO_CUDA_ENTRY STV_DEFAULT"
_Z15printThreadIndxPiii:
.text._Z15printThreadIndxPiii:
[----:B------:R-:W0:Y:S01]  /*0000*/  LDC R1, c[0x0][0x37c] ;  /* 0x0000df00ff017b82 */ /* 0x000e220000000800 */
[----:B------:R-:W1:Y:S01]  /*0010*/  S2R R16, SR_TID.X ;  /* 0x0000000000107919 */ /* 0x000e620000002100 */
[----:B------:R-:W2:Y:S06]  /*0020*/  LDCU UR6, c[0x0][0x2fc] ;  /* 0x00005f80ff0677ac */ /* 0x000eac0008000800 */
[----:B------:R-:W3:Y:S01]  /*0030*/  LDC.64 R2, c[0x0][0x380] ;  /* 0x0000e000ff027b82 */ /* 0x000ee20000000a00 */
[----:B0-----:R-:W-:Y:S01]  /*0040*/  IADD3 R1, PT, PT, R1, -0x20, RZ ;  /* 0xffffffe001017810 */ /* 0x001fe20007ffe0ff */
[----:B------:R-:W1:Y:S01]  /*0050*/  S2R R18, SR_CTAID.X ;  /* 0x0000000000127919 */ /* 0x000e620000002500 */
[----:B------:R-:W1:Y:S01]  /*0060*/  LDCU UR7, c[0x0][0x360] ;  /* 0x00006c00ff0777ac */ /* 0x000e620008000800 */
[----:B------:R-:W0:Y:S01]  /*0070*/  S2R R17, SR_TID.Y ;  /* 0x0000000000117919 */ /* 0x000e220000002200 */
[----:B------:R-:W0:Y:S01]  /*0080*/  LDCU UR8, c[0x0][0x364] ;  /* 0x00006c80ff0877ac */ /* 0x000e220008000800 */
[----:B------:R-:W0:Y:S01]  /*0090*/  S2R R19, SR_CTAID.Y ;  /* 0x0000000000137919 */ /* 0x000e220000002600 */
[----:B------:R-:W4:Y:S01]  /*00a0*/  LDCU UR9, c[0x0][0x388] ;  /* 0x00007100ff0977ac */ /* 0x000f220008000800 */
[----:B------:R-:W5:Y:S01]  /*00b0*/  LDCU.64 UR4, c[0x0][0x358] ;  /* 0x00006b00ff0477ac */ /* 0x000f620008000a00 */
[----:B-1----:R-:W-:-:S02]  /*00c0*/  IMAD R8, R18, UR7, R16 ;  /* 0x0000000712087c24 */ /* 0x002fc4000f8e0210 */
[----:B0-----:R-:W-:-:S04]  /*00d0*/  IMAD R9, R19, UR8, R17 ;  /* 0x0000000813097c24 */ /* 0x001fc8000f8e0211 */
[----:B----4-:R-:W-:Y:S01]  /*00e0*/  IMAD R10, R9, UR9, R8 ;  /* 0x00000009090a7c24 */ /* 0x010fe2000f8e0208 */
[----:B------:R-:W-:Y:S01]  /*00f0*/  MOV R0, 0x0 ;  /* 0x0000000000007802 */ /* 0x000fe20000000f00 */
[----:B------:R0:W-:Y:S01]  /*0100*/  STL.128 [R1], R16 ;  /* 0x0000001001007387 */ /* 0x0001e20000100c00 */
[----:B------:R-:W1:Y:S01]  /*0110*/  LDCU.64 UR8, c[0x4][0x8] ;  /* 0x01000100ff0877ac */ /* 0x000e620008000a00 */
[----:B---3--:R-:W-:-:S05]  /*0120*/  IMAD.WIDE.U32 R2, R10, 0x4, R2 ;  /* 0x000000040a027825 */ /* 0x008fca00078e0002 */
[----:B-----5:R-:W3:Y:S01]  /*0130*/  LDG.E R11, desc[UR4][R2.64] ;  /* 0x00000004020b7981 */ /* 0x020ee2000c1e1900 */
[----:B------:R-:W4:Y:S01]  /*0140*/  LDCU UR4, c[0x0][0x2f8] ;  /* 0x00005f00ff0477ac */ /* 0x000f220008000800 */
[----:B------:R0:W0:Y:S01]  /*0150*/  LDC.64 R12, c[0x4][R0] ;  /* 0x01000000000c7b82 */ /* 0x0000220000000a00 */
[----:B-1----:R-:W-:Y:S02]  /*0160*/  MOV R4, UR8 ;  /* 0x0000000800047c02 */ /* 0x002fe40008000f00 */
[----:B------:R-:W-:Y:S02]  /*0170*/  MOV R5, UR9 ;  /* 0x0000000900057c02 */ /* 0x000fe40008000f00 */
[----:B----4-:R-:W-:-:S04]  /*0180*/  IADD3 R6, P0, PT, R1, UR4, RZ ;  /* 0x0000000401067c10 */ /* 0x010fc8000ff1e0ff */
[----:B--2---:R-:W-:Y:S01]  /*0190*/  IADD3.X R7, PT, PT, RZ, UR6, RZ, P0, !PT ;  /* 0x00000006ff077c10 */ /* 0x004fe200087fe4ff */
[----:B0--3--:R1:W-:Y:S08]  /*01a0*/  STL.128 [R1+0x10], R8 ;  /* 0x0000100801007387 */ /* 0x0093f00000100c00 */
[----:B------:R-:W-:-:S07]  /*01b0*/  LEPC R20, `(.L_x_0) ;  /* 0x000000001014794e */ /* 0x000fce0000000000 */
[----:B-1----:R-:W-:Y:S05]  /*01c0*/  CALL.ABS.NOINC R12 ;  /* 0x000000000c007343 */ /* 0x002fea0003c00000 */
.L_x_0:
[----:B------:R-:W-:Y:S05]  /*01d0*/  EXIT ;  /* 0x000000000000794d */ /* 0x000fea0003800000 */
.L_x_1:
[----:B------:R-:W-:-:S00]  /*01e0*/  BRA `(.L_x_1) ;  /* 0xfffffffc00fc7947 */ /* 0x000fc0000383ffff */
[----:B------:R-:W-:-:S00]  /*01f0*/  NOP ;  /* 0x0000000000007918 */ /* 0x000fc00000000000 */
        /* <DEDUP_REMOVED lines=8> */
.L_x_2:


//--------------------- .nv.global.init           --------------------------
	.section	.nv.global.init,"aw",@progbits
.nv.global.init:
	.type		$str,@object
	.size		$str,(.L_0 - $str)
$str:
        /*0000*/ 	.byte	0x74, 0x68, 0x72, 0x65, 0x61, 0x64, 0x49, 0x64, 0x78, 0x28, 0x25, 0x64, 0x2c, 0x20, 0x25, 0x64
        /*0010*/ 	.byte	0x29, 0x2c, 0x20, 0x62, 0x6c, 0x6f, 0x63, 0x6b, 0x49, 0x64, 0x78, 0x28, 0x25, 0x64, 0x2c, 0x20
        /*0020*/ 	.byte	0x25, 0x64, 0x29, 0x2c, 0x20, 0x63, 0x6f, 0x72, 0x72, 0x64, 0x69, 0x6e, 0x61, 0x74, 0x65, 0x20
        /*0030*/ 	.byte	0x28, 0x25, 0x64, 0x2c, 0x20, 0x25, 0x64, 0x29, 0x20, 0x67, 0x6c, 0x6f, 0x62, 0x61, 0x6c, 0x20
        /*0040*/ 	.byte	0x69, 0x6e, 0x64, 0x65, 0x78, 0x20, 0x25, 0x32, 0x64, 0x20, 0x69, 0x76, 0x61, 0x6c, 0x20, 0x25
        /*0050*/ 	.byte	0x32, 0x64, 0x0a, 0x00
.L_0:


//--------------------- .nv.shared.reserved.0     --------------------------
	.section	.nv.shared.reserved.0,"aw",@nobits
	.weak		__nv_reservedSMEM_offset_0_alias
	.size		__nv_reservedSMEM_offset_0_alias, 0, 64
	.other		__nv_reservedSMEM_offset_0_alias,@"STO_CUDA_RESERVED_SHARED STV_DEFAULT"
__nv_reservedSMEM_offset_0_alias:
	.zero		0
	.zero		64


//--------------------- .nv.constant0._Z15printThreadIndxPiii --------------------------
	.section	.nv.constant0._Z15printThreadIndxPiii,"a",@progbits
	.sectionflags	@""
	.align	4
.nv.constant0._Z15printThreadIndxPiii:
	.zero		912


//--------------------- SYMBOLS --------------------------

	.type		.nv.reservedSmem.offset0,@object
	.size		.nv.reservedSmem.offset0,0x4
	.type		vprintf,@function
